	.headerflags	@"EF_CUDA_TEXMODE_UNIFIED EF_CUDA_64BIT_ADDRESS EF_CUDA_ACCELERATORS EF_CUDA_SM90 EF_CUDA_VIRTUAL_SM(EF_CUDA_SM90)"
	.elftype	@"ET_EXEC"


//--------------------- .nv.info                  --------------------------
	.section	.nv.info,"",@"SHT_CUDA_INFO"
	.align	4


	//----- nvinfo : EIATTR_REGCOUNT
	.align		4
        /*0000*/ 	.byte	0x04, 0x2f
        /*0002*/ 	.short	(.L_1 - .L_0)
	.align		4
.L_0:
        /*0004*/ 	.word	index@(triton_poi_fused__unsafe_index_add_convolution_mul_sigmoid_sub_142)
        /*0008*/ 	.word	0x00000020


	//----- nvinfo : EIATTR_MIN_STACK_SIZE
	.align		4
.L_1:
        /*000c*/ 	.byte	0x04, 0x12
        /*000e*/ 	.short	(.L_3 - .L_2)
	.align		4
.L_2:
        /*0010*/ 	.word	index@(triton_poi_fused__unsafe_index_add_convolution_mul_sigmoid_sub_142)
        /*0014*/ 	.word	0x00000000


	//----- nvinfo : EIATTR_FRAME_SIZE
	.align		4
.L_3:
        /*0018*/ 	.byte	0x04, 0x11
        /*001a*/ 	.short	(.L_5 - .L_4)
	.align		4
.L_4:
        /*001c*/ 	.word	index@(triton_poi_fused__unsafe_index_add_convolution_mul_sigmoid_sub_142)
        /*0020*/ 	.word	0x00000000


	//----- nvinfo : EIATTR_MIN_STACK_SIZE
	.align		4
.L_5:
        /*0024*/ 	.byte	0x04, 0x12
        /*0026*/ 	.short	(.L_7 - .L_6)
	.align		4
.L_6:
        /*0028*/ 	.word	index@(triton_poi_fused__unsafe_index_add_convolution_mul_sigmoid_sub_142)
        /*002c*/ 	.word	0x00000000
.L_7:


//--------------------- .nv.info.triton_poi_fused__unsafe_index_add_convolution_mul_sigmoid_sub_142 --------------------------
	.section	.nv.info.triton_poi_fused__unsafe_index_add_convolution_mul_sigmoid_sub_142,"",@"SHT_CUDA_INFO"
	.sectionflags	@""
	.align	4


	//----- nvinfo : EIATTR_CUDA_API_VERSION
	.align		4
        /*0000*/ 	.byte	0x04, 0x37
        /*0002*/ 	.short	(.L_9 - .L_8)
.L_8:
        /*0004*/ 	.word	0x0000007c


	//----- nvinfo : EIATTR_KPARAM_INFO
	.align		4
.L_9:
        /*0008*/ 	.byte	0x04, 0x17
        /*000a*/ 	.short	(.L_11 - .L_10)
.L_10:
        /*000c*/ 	.word	0x00000000
        /*0010*/ 	.short	0x000b
        /*0012*/ 	.short	0x0058
        /*0014*/ 	.byte	0x00, 0xf0, 0x11, 0x00


	//----- nvinfo : EIATTR_KPARAM_INFO
	.align		4
.L_11:
        /*0018*/ 	.byte	0x04, 0x17
        /*001a*/ 	.short	(.L_13 - .L_12)
.L_12:
        /*001c*/ 	.word	0x00000000
        /*0020*/ 	.short	0x000a
        /*0022*/ 	.short	0x0050
        /*0024*/ 	.byte	0x00, 0xf4, 0x21, 0x00


	//----- nvinfo : EIATTR_KPARAM_INFO
	.align		4
.L_13:
        /*0028*/ 	.byte	0x04, 0x17
        /*002a*/ 	.short	(.L_15 - .L_14)
.L_14:
        /*002c*/ 	.word	0x00000000
        /*0030*/ 	.short	0x0009
        /*0032*/ 	.short	0x0048
        /*0034*/ 	.byte	0x00, 0xf4, 0x21, 0x00


	//----- nvinfo : EIATTR_KPARAM_INFO
	.align		4
.L_15:
        /*0038*/ 	.byte	0x04, 0x17
        /*003a*/ 	.short	(.L_17 - .L_16)
.L_16:
        /*003c*/ 	.word	0x00000000
        /*0040*/ 	.short	0x0008
        /*0042*/ 	.short	0x0040
        /*0044*/ 	.byte	0x00, 0xf4, 0x21, 0x00


	//----- nvinfo : EIATTR_KPARAM_INFO
	.align		4
.L_17:
        /*0048*/ 	.byte	0x04, 0x17
        /*004a*/ 	.short	(.L_19 - .L_18)
.L_18:
        /*004c*/ 	.word	0x00000000
        /*0050*/ 	.short	0x0007
        /*0052*/ 	.short	0x0038
        /*0054*/ 	.byte	0x00, 0xf4, 0x21, 0x00


	//----- nvinfo : EIATTR_KPARAM_INFO
	.align		4
.L_19:
        /*0058*/ 	.byte	0x04, 0x17
        /*005a*/ 	.short	(.L_21 - .L_20)
.L_20:
        /*005c*/ 	.word	0x00000000
        /*0060*/ 	.short	0x0006
        /*0062*/ 	.short	0x0030
        /*0064*/ 	.byte	0x00, 0xf4, 0x21, 0x00


	//----- nvinfo : EIATTR_KPARAM_INFO
	.align		4
.L_21:
        /*0068*/ 	.byte	0x04, 0x17
        /*006a*/ 	.short	(.L_23 - .L_22)
.L_22:
        /*006c*/ 	.word	0x00000000
        /*0070*/ 	.short	0x0005
        /*0072*/ 	.short	0x0028
        /*0074*/ 	.byte	0x00, 0xf4, 0x21, 0x00


	//----- nvinfo : EIATTR_KPARAM_INFO
	.align		4
.L_23:
        /*0078*/ 	.byte	0x04, 0x17
        /*007a*/ 	.short	(.L_25 - .L_24)
.L_24:
        /*007c*/ 	.word	0x00000000
        /*0080*/ 	.short	0x0004
        /*0082*/ 	.short	0x0020
        /*0084*/ 	.byte	0x00, 0xf4, 0x21, 0x00


	//----- nvinfo : EIATTR_KPARAM_INFO
	.align		4
.L_25:
        /*0088*/ 	.byte	0x04, 0x17
        /*008a*/ 	.short	(.L_27 - .L_26)
.L_26:
        /*008c*/ 	.word	0x00000000
        /*0090*/ 	.short	0x0003
        /*0092*/ 	.short	0x0018
        /*0094*/ 	.byte	0x00, 0xf4, 0x21, 0x00


	//----- nvinfo : EIATTR_KPARAM_INFO
	.align		4
.L_27:
        /*0098*/ 	.byte	0x04, 0x17
        /*009a*/ 	.short	(.L_29 - .L_28)
.L_28:
        /*009c*/ 	.word	0x00000000
        /*00a0*/ 	.short	0x0002
        /*00a2*/ 	.short	0x0010
        /*00a4*/ 	.byte	0x00, 0xf4, 0x21, 0x00


	//----- nvinfo : EIATTR_KPARAM_INFO
	.align		4
.L_29:
        /*00a8*/ 	.byte	0x04, 0x17
        /*00aa*/ 	.short	(.L_31 - .L_30)
.L_30:
        /*00ac*/ 	.word	0x00000000
        /*00b0*/ 	.short	0x0001
        /*00b2*/ 	.short	0x0008
        /*00b4*/ 	.byte	0x00, 0xf4, 0x21, 0x00


	//----- nvinfo : EIATTR_KPARAM_INFO
	.align		4
.L_31:
        /*00b8*/ 	.byte	0x04, 0x17
        /*00ba*/ 	.short	(.L_33 - .L_32)
.L_32:
        /*00bc*/ 	.word	0x00000000
        /*00c0*/ 	.short	0x0000
        /*00c2*/ 	.short	0x0000
        /*00c4*/ 	.byte	0x00, 0xf4, 0x21, 0x00


	//----- nvinfo : EIATTR_SPARSE_MMA_MASK
	.align		4
.L_33:
        /*00c8*/ 	.byte	0x03, 0x50
        /*00ca*/ 	.short	0x0000


	//----- nvinfo : EIATTR_MAXREG_COUNT
	.align		4
        /*00cc*/ 	.byte	0x03, 0x1b
        /*00ce*/ 	.short	0x00ff


	//----- nvinfo : EIATTR_EXIT_INSTR_OFFSETS
	.align		4
        /*00d0*/ 	.byte	0x04, 0x1c
        /*00d2*/ 	.short	(.L_35 - .L_34)


	//   ....[0]....
.L_34:
        /*00d4*/ 	.word	0x00000a50


	//----- nvinfo : EIATTR_REQNTID
	.align		4
.L_35:
        /*00d8*/ 	.byte	0x04, 0x10
        /*00da*/ 	.short	(.L_37 - .L_36)
.L_36:
        /*00dc*/ 	.word	0x00000080
        /*00e0*/ 	.word	0x00000001
        /*00e4*/ 	.word	0x00000001


	//----- nvinfo : EIATTR_CBANK_PARAM_SIZE
	.align		4
.L_37:
        /*00e8*/ 	.byte	0x03, 0x19
        /*00ea*/ 	.short	0x005c


	//----- nvinfo : EIATTR_PARAM_CBANK
	.align		4
        /*00ec*/ 	.byte	0x04, 0x0a
        /*00ee*/ 	.short	(.L_39 - .L_38)
	.align		4
.L_38:
        /*00f0*/ 	.word	index@(.nv.constant0.triton_poi_fused__unsafe_index_add_convolution_mul_sigmoid_sub_142)
        /*00f4*/ 	.short	0x0210
        /*00f6*/ 	.short	0x005c


	//----- nvinfo : EIATTR_SW_WAR
	.align		4
.L_39:
        /*00f8*/ 	.byte	0x04, 0x36
        /*00fa*/ 	.short	(.L_41 - .L_40)
.L_40:
        /*00fc*/ 	.word	0x00000008
.L_41:


//--------------------- .nv.callgraph             --------------------------
	.section	.nv.callgraph,"",@"SHT_CUDA_CALLGRAPH"
	.align	4
	.sectionentsize	8
	.align		4
        /*0000*/ 	.word	0x00000000
	.align		4
        /*0004*/ 	.word	0xffffffff
	.align		4
        /*0008*/ 	.word	0x00000000
	.align		4
        /*000c*/ 	.word	0xfffffffe
	.align		4
        /*0010*/ 	.word	0x00000000
	.align		4
        /*0014*/ 	.word	0xfffffffd
	.align		4
        /*0018*/ 	.word	0x00000000
	.align		4
        /*001c*/ 	.word	0xfffffffc


//--------------------- .text.triton_poi_fused__unsafe_index_add_convolution_mul_sigmoid_sub_142 --------------------------
	.section	.text.triton_poi_fused__unsafe_index_add_convolution_mul_sigmoid_sub_142,"ax",@progbits
	.align	128
        .global         triton_poi_fused__unsafe_index_add_convolution_mul_sigmoid_sub_142
        .type           triton_poi_fused__unsafe_index_add_convolution_mul_sigmoid_sub_142,@function
        .size           triton_poi_fused__unsafe_index_add_convolution_mul_sigmoid_sub_142,(.L_x_1 - triton_poi_fused__unsafe_index_add_convolution_mul_sigmoid_sub_142)
        .other          triton_poi_fused__unsafe_index_add_convolution_mul_sigmoid_sub_142,@"STO_CUDA_ENTRY STV_DEFAULT"
triton_poi_fused__unsafe_index_add_convolution_mul_sigmoid_sub_142:
.text.triton_poi_fused__unsafe_index_add_convolution_mul_sigmoid_sub_142:
[----:B------:R-:W-:Y:S01]  /*0000*/  LDC R1, c[0x0][0x28] ;  /* 0x00000a00ff017b82 */ /* 0x000fe20000000800 */
[----:B------:R-:W1:Y:S07]  /*0010*/  S2R R0, SR_TID.X ;  /* 0x0000000000007919 */ /* 0x000e6e0000002100 */
[----:B------:R-:W2:Y:S01]  /*0020*/  LDC.64 R16, c[0x0][0x210] ;  /* 0x00008400ff107b82 */ /* 0x000ea20000000a00 */
[----:B------:R-:W-:Y:S01]  /*0030*/  ULDC.64 UR4, c[0x0][0x208] ;  /* 0x0000820000047ab9 */ /* 0x000fe20000000a00 */
[----:B------:R-:W-:Y:S01]  /*0040*/  ULDC.64 UR6, c[0x0][0x220] ;  /* 0x0000880000067ab9 */ /* 0x000fe20000000a00 */
[----:B------:R-:W3:Y:S05]  /*0050*/  S2R R3, SR_CTAID.X ;  /* 0x0000000000037919 */ /* 0x000eea0000002500 */
[----:B------:R-:W4:Y:S08]  /*0060*/  LDC.64 R12, c[0x0][0x218] ;  /* 0x00008600ff0c7b82 */ /* 0x000f300000000a00 */
[----:B------:R-:W5:Y:S01]  /*0070*/  LDC.64 R8, c[0x0][0x230] ;  /* 0x00008c00ff087b82 */ /* 0x000f620000000a00 */
[----:B-1----:R-:W-:-:S05]  /*0080*/  IMAD.SHL.U32 R0, R0, 0x2, RZ ;  /* 0x0000000200007824 */ /* 0x002fca00078e00ff */
[----:B------:R-:W-:-:S05]  /*0090*/  LOP3.LUT R0, R0, 0xfe, RZ, 0xc0, !PT ;  /* 0x000000fe00007812 */ /* 0x000fca00078ec0ff */
[----:B---3--:R-:W-:-:S05]  /*00a0*/  IMAD R0, R3, 0x100, R0 ;  /* 0x0000010003007824 */ /* 0x008fca00078e0200 */
[----:B------:R-:W-:-:S04]  /*00b0*/  SHF.R.S32.HI R5, RZ, 0x1f, R0 ;  /* 0x0000001fff057819 */ /* 0x000fc80000011400 */
[----:B------:R-:W-:-:S04]  /*00c0*/  LEA.HI R6, R5, R0, RZ, 0x6 ;  /* 0x0000000005067211 */ /* 0x000fc800078f30ff */
[----:B------:R-:W-:-:S04]  /*00d0*/  SHF.R.S32.HI R2, RZ, 0x6, R6 ;  /* 0x00000006ff027819 */ /* 0x000fc80000011406 */
[----:B------:R-:W-:-:S04]  /*00e0*/  LEA.HI R4, R2, R2, RZ, 0x6 ;  /* 0x0000000202047211 */ /* 0x000fc800078f30ff */
[----:B------:R-:W-:Y:S02]  /*00f0*/  LOP3.LUT R7, R4, 0xffffffc0, RZ, 0xc0, !PT ;  /* 0xffffffc004077812 */ /* 0x000fe400078ec0ff */
[----:B------:R-:W1:Y:S02]  /*0100*/  LDC.64 R4, c[0x0][0x240] ;  /* 0x00009000ff047b82 */ /* 0x000e640000000a00 */
[----:B------:R-:W-:Y:S02]  /*0110*/  IADD3 R2, R2, -R7, RZ ;  /* 0x8000000702027210 */ /* 0x000fe40007ffe0ff */
[----:B------:R-:W-:-:S03]  /*0120*/  LOP3.LUT R7, R6, 0xffffffc0, RZ, 0xc0, !PT ;  /* 0xffffffc006077812 */ /* 0x000fc600078ec0ff */
[----:B--2---:R-:W-:-:S06]  /*0130*/  IMAD.WIDE R16, R2, 0x8, R16 ;  /* 0x0000000802107825 */ /* 0x004fcc00078e0210 */
[----:B------:R-:W2:Y:S01]  /*0140*/  LDG.E.EL.64 R16, desc[UR4][R16.64] ;  /* 0x0000000410107981 */ /* 0x000ea2000c2e1b00 */
[----:B------:R-:W-:-:S04]  /*0150*/  IMAD.IADD R6, R0, 0x1, -R7 ;  /* 0x0000000100067824 */ /* 0x000fc800078e0a07 */
[----:B----4-:R-:W-:-:S04]  /*0160*/  IMAD.WIDE R12, R6, 0x8, R12 ;  /* 0x00000008060c7825 */ /* 0x010fc800078e020c */
[----:B-1----:R-:W-:Y:S02]  /*0170*/  IMAD.WIDE R4, R2, 0x8, R4 ;  /* 0x0000000802047825 */ /* 0x002fe400078e0204 */
[----:B------:R-:W3:Y:S04]  /*0180*/  LDG.E.EL.128 R12, desc[UR4][R12.64] ;  /* 0x000000040c0c7981 */ /* 0x000ee8000c2e1d00 */
[----:B------:R-:W4:Y:S01]  /*0190*/  LDG.E.EL.64 R4, desc[UR4][R4.64] ;  /* 0x0000000404047981 */ /* 0x000f22000c2e1b00 */
[----:B-----5:R-:W-:-:S06]  /*01a0*/  IMAD.WIDE R8, R6, 0x8, R8 ;  /* 0x0000000806087825 */ /* 0x020fcc00078e0208 */
[----:B------:R-:W5:Y:S01]  /*01b0*/  LDG.E.EL.128 R8, desc[UR4][R8.64] ;  /* 0x0000000408087981 */ /* 0x000f62000c2e1d00 */
[----:B------:R-:W-:-:S04]  /*01c0*/  SHF.R.S32.HI R3, RZ, 0x17, R3 ;  /* 0x00000017ff037819 */ /* 0x000fc80000011403 */
[----:B------:R-:W-:Y:S02]  /*01d0*/  SGXT R3, R3, 0x1 ;  /* 0x000000010303781a */ /* 0x000fe40000000200 */
[----:B--2---:R-:W-:-:S04]  /*01e0*/  SHF.R.U32.HI R7, RZ, 0x1e, R17 ;  /* 0x0000001eff077819 */ /* 0x004fc80000011611 */
[----:B------:R-:W-:-:S04]  /*01f0*/  LOP3.LUT R7, R7, 0x2, RZ, 0xc0, !PT ;  /* 0x0000000207077812 */ /* 0x000fc800078ec0ff */
[----:B------:R-:W-:-:S04]  /*0200*/  IADD3 R18, P0, R16, R7, RZ ;  /* 0x0000000710127210 */ /* 0x000fc80007f1e0ff */
[----:B------:R-:W-:Y:S02]  /*0210*/  IADD3.X R17, RZ, R17, RZ, P0, !PT ;  /* 0x00000011ff117210 */ /* 0x000fe400007fe4ff */
[----:B---3--:R-:W-:Y:S02]  /*0220*/  LEA R22, P0, R12, UR6, 0x2 ;  /* 0x000000060c167c11 */ /* 0x008fe4000f8010ff */
[----:B------:R-:W-:Y:S02]  /*0230*/  LEA R19, P1, R14, UR6, 0x2 ;  /* 0x000000060e137c11 */ /* 0x000fe4000f8210ff */
[----:B----4-:R-:W-:Y:S02]  /*0240*/  SHF.R.U32.HI R16, RZ, 0x1e, R5 ;  /* 0x0000001eff107819 */ /* 0x010fe40000011605 */
[--C-:B------:R-:W-:Y:S02]  /*0250*/  SHF.R.U32.HI R25, RZ, 0x1c, R13.reuse ;  /* 0x0000001cff197819 */ /* 0x100fe4000001160d */
[----:B------:R-:W-:-:S02]  /*0260*/  LEA.HI.X R12, R12, UR7, R13, 0x2, P0 ;  /* 0x000000070c0c7c11 */ /* 0x000fc400080f140d */
[--C-:B------:R-:W-:Y:S02]  /*0270*/  SHF.R.U32.HI R20, RZ, 0x1c, R15.reuse ;  /* 0x0000001cff147819 */ /* 0x100fe4000001160f */
[----:B------:R-:W-:Y:S02]  /*0280*/  LOP3.LUT R13, R16, 0x2, RZ, 0xc0, !PT ;  /* 0x00000002100d7812 */ /* 0x000fe400078ec0ff */
[----:B------:R-:W-:Y:S02]  /*0290*/  LEA.HI.X R7, R14, UR7, R15, 0x2, P1 ;  /* 0x000000070e077c11 */ /* 0x000fe400088f140f */
[----:B------:R-:W-:Y:S02]  /*02a0*/  LOP3.LUT R14, R20, 0x8, RZ, 0xc0, !PT ;  /* 0x00000008140e7812 */ /* 0x000fe400078ec0ff */
[----:B------:R-:W-:Y:S02]  /*02b0*/  IADD3 R20, P2, R4, R13, RZ ;  /* 0x0000000d04147210 */ /* 0x000fe40007f5e0ff */
[----:B------:R-:W-:-:S02]  /*02c0*/  LOP3.LUT R25, R25, 0x8, RZ, 0xc0, !PT ;  /* 0x0000000819197812 */ /* 0x000fc400078ec0ff */
[----:B------:R-:W-:Y:S01]  /*02d0*/  IADD3 R19, P1, R14, R19, RZ ;  /* 0x000000130e137210 */ /* 0x000fe20007f3e0ff */
[----:B------:R-:W-:Y:S01]  /*02e0*/  IMAD.X R13, RZ, RZ, R5, P2 ;  /* 0x000000ffff0d7224 */ /* 0x000fe200010e0605 */
[----:B------:R-:W-:Y:S02]  /*02f0*/  LEA.HI R5, R3, R0, RZ, 0xc ;  /* 0x0000000003057211 */ /* 0x000fe400078f60ff */
[C---:B------:R-:W-:Y:S01]  /*0300*/  SHF.L.U64.HI R3, R18.reuse, 0x3, R17 ;  /* 0x0000000312037819 */ /* 0x040fe20000010211 */
[----:B------:R-:W-:Y:S01]  /*0310*/  IMAD.SHL.U32 R18, R18, 0x8, RZ ;  /* 0x0000000812127824 */ /* 0x000fe200078e00ff */
[----:B------:R-:W-:Y:S02]  /*0320*/  IADD3 R25, P0, R25, R22, RZ ;  /* 0x0000001619197210 */ /* 0x000fe40007f1e0ff */
[----:B------:R-:W-:Y:S02]  /*0330*/  IADD3.X R7, RZ, R7, RZ, P1, !PT ;  /* 0x00000007ff077210 */ /* 0x000fe40000ffe4ff */
[C---:B------:R-:W-:Y:S01]  /*0340*/  SHF.L.U64.HI R4, R20.reuse, 0x3, R13 ;  /* 0x0000000314047819 */ /* 0x040fe2000001020d */
[----:B------:R-:W-:Y:S01]  /*0350*/  IMAD.SHL.U32 R20, R20, 0x8, RZ ;  /* 0x0000000814147824 */ /* 0x000fe200078e00ff */
[----:B------:R-:W-:-:S02]  /*0360*/  IADD3 R14, P1, R19, R18, RZ ;  /* 0x00000012130e7210 */ /* 0x000fc40007f3e0ff */
[----:B------:R-:W-:Y:S02]  /*0370*/  SHF.R.S32.HI R5, RZ, 0xc, R5 ;  /* 0x0000000cff057819 */ /* 0x000fe40000011405 */
[----:B------:R-:W-:Y:S01]  /*0380*/  IADD3.X R12, RZ, R12, RZ, P0, !PT ;  /* 0x0000000cff0c7210 */ /* 0x000fe200007fe4ff */
[----:B------:R-:W-:Y:S01]  /*0390*/  IMAD.X R15, R7, 0x1, R3, P1 ;  /* 0x00000001070f7824 */ /* 0x000fe200008e0603 */
[----:B------:R-:W-:Y:S02]  /*03a0*/  IADD3 R16, P0, R18, R25, RZ ;  /* 0x0000001912107210 */ /* 0x000fe40007f1e0ff */
[----:B------:R-:W-:Y:S02]  /*03b0*/  SHF.L.U32 R5, R5, 0x2, RZ ;  /* 0x0000000205057819 */ /* 0x000fe400000006ff */
[----:B------:R-:W-:Y:S02]  /*03c0*/  IADD3 R24, P2, R20, R25, RZ ;  /* 0x0000001914187210 */ /* 0x000fe40007f5e0ff */
[----:B-----5:R-:W-:Y:S01]  /*03d0*/  SHF.R.U32.HI R21, RZ, 0x1c, R9 ;  /* 0x0000001cff157819 */ /* 0x020fe20000011609 */
[----:B------:R-:W-:Y:S01]  /*03e0*/  IMAD.WIDE R14, R5, 0x4, R14 ;  /* 0x00000004050e7825 */ /* 0x000fe200078e020e */
[----:B------:R-:W-:-:S02]  /*03f0*/  IADD3.X R17, R3, R12, RZ, P0, !PT ;  /* 0x0000000c03117210 */ /* 0x000fc400007fe4ff */
[----:B------:R-:W-:Y:S01]  /*0400*/  SHF.R.U32.HI R26, RZ, 0x1c, R11 ;  /* 0x0000001cff1a7819 */ /* 0x000fe2000001160b */
[----:B------:R-:W-:Y:S01]  /*0410*/  IMAD.X R25, R4, 0x1, R12, P2 ;  /* 0x0000000104197824 */ /* 0x000fe200010e060c */
[----:B------:R-:W-:Y:S01]  /*0420*/  LEA R28, P0, R8, UR6, 0x2 ;  /* 0x00000006081c7c11 */ /* 0x000fe2000f8010ff */
[----:B------:R-:W-:Y:S01]  /*0430*/  IMAD.WIDE R16, R5, 0x4, R16 ;  /* 0x0000000405107825 */ /* 0x000fe200078e0210 */
[----:B------:R-:W-:Y:S01]  /*0440*/  LOP3.LUT R21, R21, 0x8, RZ, 0xc0, !PT ;  /* 0x0000000815157812 */ /* 0x000fe200078ec0ff */
[----:B------:R-:W1:Y:S01]  /*0450*/  LDC.64 R12, c[0x0][0x228] ;  /* 0x00008a00ff0c7b82 */ /* 0x000e620000000a00 */
[----:B------:R-:W-:Y:S01]  /*0460*/  LEA R27, P2, R10, UR6, 0x2 ;  /* 0x000000060a1b7c11 */ /* 0x000fe2000f8410ff */
[----:B------:R2:W3:Y:S01]  /*0470*/  LDG.E.EL R23, desc[UR4][R14.64] ;  /* 0x000000040e177981 */ /* 0x0004e2000c2e1900 */
[----:B------:R-:W-:Y:S01]  /*0480*/  LOP3.LUT R26, R26, 0x8, RZ, 0xc0, !PT ;  /* 0x000000081a1a7812 */ /* 0x000fe200078ec0ff */
[----:B------:R-:W-:Y:S01]  /*0490*/  IMAD.WIDE R24, R5, 0x4, R24 ;  /* 0x0000000405187825 */ /* 0x000fe200078e0218 */
[----:B------:R-:W-:Y:S01]  /*04a0*/  LEA.HI.X R29, R8, UR7, R9, 0x2, P0 ;  /* 0x00000007081d7c11 */ /* 0x000fe200080f1409 */
[----:B------:R4:W5:Y:S01]  /*04b0*/  LDG.E.EL R22, desc[UR4][R16.64] ;  /* 0x0000000410167981 */ /* 0x000962000c2e1900 */
[----:B------:R-:W-:Y:S01]  /*04c0*/  IADD3 R21, P1, R21, R28, RZ ;  /* 0x0000001c15157210 */ /* 0x000fe20007f3e0ff */
[----:B------:R-:W1:Y:S01]  /*04d0*/  LDC.64 R8, c[0x0][0x238] ;  /* 0x00008e00ff087b82 */ /* 0x000e620000000a00 */
[----:B------:R-:W-:Y:S01]  /*04e0*/  LEA.HI.X R11, R10, UR7, R11, 0x2, P2 ;  /* 0x000000070a0b7c11 */ /* 0x000fe200090f140b */
[----:B------:R-:W3:Y:S01]  /*04f0*/  LDG.E.EL R24, desc[UR4][R24.64] ;  /* 0x0000000418187981 */ /* 0x000ee2000c2e1900 */
[----:B--2---:R-:W-:-:S02]  /*0500*/  IADD3 R15, P0, R26, R27, RZ ;  /* 0x0000001b1a0f7210 */ /* 0x004fc40007f1e0ff */
[----:B----4-:R-:W-:-:S03]  /*0510*/  IADD3.X R17, RZ, R29, RZ, P1, !PT ;  /* 0x0000001dff117210 */ /* 0x010fc60000ffe4ff */
[----:B------:R-:W2:Y:S01]  /*0520*/  LDC.64 R26, c[0x0][0x248] ;  /* 0x00009200ff1a7b82 */ /* 0x000ea20000000a00 */
[----:B------:R-:W-:Y:S02]  /*0530*/  IADD3 R14, P1, R21, R18, RZ ;  /* 0x00000012150e7210 */ /* 0x000fe40007f3e0ff */
[----:B------:R-:W-:Y:S01]  /*0540*/  IADD3 R16, P4, R20, R21, RZ ;  /* 0x0000001514107210 */ /* 0x000fe20007f9e0ff */
[----:B------:R-:W-:Y:S01]  /*0550*/  IMAD.X R21, RZ, RZ, R11, P0 ;  /* 0x000000ffff157224 */ /* 0x000fe200000e060b */
[----:B------:R-:W-:Y:S02]  /*0560*/  IADD3 R18, P2, R15, R18, RZ ;  /* 0x000000120f127210 */ /* 0x000fe40007f5e0ff */
[----:B------:R-:W-:Y:S01]  /*0570*/  IADD3 R10, P3, R20, R19, RZ ;  /* 0x00000013140a7210 */ /* 0x000fe20007f7e0ff */
[----:B-1----:R-:W5:Y:S01]  /*0580*/  LDG.E R13, desc[UR4][R12.64] ;  /* 0x000000040c0d7981 */ /* 0x002f62000c1e1900 */
[----:B------:R-:W-:Y:S01]  /*0590*/  IADD3 R20, P5, R20, R15, RZ ;  /* 0x0000000f14147210 */ /* 0x000fe20007fbe0ff */
[--C-:B------:R-:W-:Y:S01]  /*05a0*/  IMAD.X R15, R17, 0x1, R3.reuse, P1 ;  /* 0x00000001110f7824 */ /* 0x100fe200008e0603 */
[----:B------:R-:W-:Y:S01]  /*05b0*/  IADD3.X R11, R4, R7, RZ, P3, !PT ;  /* 0x00000007040b7210 */ /* 0x000fe20001ffe4ff */
[----:B------:R-:W-:Y:S01]  /*05c0*/  IMAD.X R19, R21, 0x1, R3, P2 ;  /* 0x0000000115137824 */ /* 0x000fe200010e0603 */
[----:B------:R-:W-:-:S02]  /*05d0*/  IADD3.X R17, R4, R17, RZ, P4, !PT ;  /* 0x0000001104117210 */ /* 0x000fc400027fe4ff */
[----:B------:R-:W-:Y:S01]  /*05e0*/  IADD3.X R21, R4, R21, RZ, P5, !PT ;  /* 0x0000001504157210 */ /* 0x000fe20002ffe4ff */
[----:B------:R-:W-:-:S04]  /*05f0*/  IMAD.WIDE R14, R5, 0x4, R14 ;  /* 0x00000004050e7825 */ /* 0x000fc800078e020e */
[C---:B------:R-:W-:Y:S02]  /*0600*/  IMAD.WIDE R16, R5.reuse, 0x4, R16 ;  /* 0x0000000405107825 */ /* 0x040fe400078e0210 */
[----:B------:R-:W4:Y:S02]  /*0610*/  LDG.E.EL R14, desc[UR4][R14.64] ;  /* 0x000000040e0e7981 */ /* 0x000f24000c2e1900 */
[C---:B------:R-:W-:Y:S02]  /*0620*/  IMAD.WIDE R10, R5.reuse, 0x4, R10 ;  /* 0x00000004050a7825 */ /* 0x040fe400078e020a */
[----:B------:R-:W4:Y:S02]  /*0630*/  LDG.E.EL R16, desc[UR4][R16.64] ;  /* 0x0000000410107981 */ /* 0x000f24000c2e1900 */
[C---:B------:R-:W-:Y:S02]  /*0640*/  IMAD.WIDE R18, R5.reuse, 0x4, R18 ;  /* 0x0000000405127825 */ /* 0x040fe400078e0212 */
[----:B------:R-:W4:Y:S02]  /*0650*/  LDG.E.EL R10, desc[UR4][R10.64] ;  /* 0x000000040a0a7981 */ /* 0x000f24000c2e1900 */
[----:B------:R-:W-:-:S02]  /*0660*/  IMAD.WIDE R20, R5, 0x4, R20 ;  /* 0x0000000405147825 */ /* 0x000fc400078e0214 */
[----:B------:R-:W4:Y:S02]  /*0670*/  LDG.E.EL R18, desc[UR4][R18.64] ;  /* 0x0000000412127981 */ /* 0x000f24000c2e1900 */
[----:B0-----:R-:W-:Y:S02]  /*0680*/  IMAD.WIDE R4, R6, 0x4, R8 ;  /* 0x0000000406047825 */ /* 0x001fe400078e0208 */
[----:B------:R-:W4:Y:S04]  /*0690*/  LDG.E.EL R20, desc[UR4][R20.64] ;  /* 0x0000000414147981 */ /* 0x000f28000c2e1900 */
[----:B------:R-:W4:Y:S01]  /*06a0*/  LDG.E.EL.64 R4, desc[UR4][R4.64] ;  /* 0x0000000404047981 */ /* 0x000f22000c2e1b00 */
[----:B--2---:R-:W-:-:S05]  /*06b0*/  IMAD.WIDE R26, R2, 0x4, R26 ;  /* 0x00000004021a7825 */ /* 0x004fca00078e021a */
[----:B------:R-:W2:Y:S01]  /*06c0*/  LDG.E.EL R3, desc[UR4][R26.64] ;  /* 0x000000041a037981 */ /* 0x000ea2000c2e1900 */
[C---:B-----5:R-:W-:Y:S01]  /*06d0*/  FADD R7, R13.reuse, R22 ;  /* 0x000000160d077221 */ /* 0x060fe20000000000 */
[C---:B---3--:R-:W-:Y:S01]  /*06e0*/  FADD R9, R13.reuse, R24 ;  /* 0x000000180d097221 */ /* 0x048fe20000000000 */
[C---:B------:R-:W-:Y:S01]  /*06f0*/  FADD R2, R13.reuse, R23 ;  /* 0x000000170d027221 */ /* 0x040fe20000000000 */
[C---:B----4-:R-:W-:Y:S01]  /*0700*/  FADD R14, R13.reuse, R14 ;  /* 0x0000000e0d0e7221 */ /* 0x050fe20000000000 */
[C---:B------:R-:W-:Y:S01]  /*0710*/  FADD R16, R13.reuse, R16 ;  /* 0x000000100d107221 */ /* 0x040fe20000000000 */
[C---:B------:R-:W-:Y:S01]  /*0720*/  FADD R10, R13.reuse, R10 ;  /* 0x0000000a0d0a7221 */ /* 0x040fe20000000000 */
[----:B------:R-:W-:Y:S02]  /*0730*/  FADD R11, R13, R18 ;  /* 0x000000120d0b7221 */ /* 0x000fe40000000000 */
[----:B------:R-:W-:Y:S01]  /*0740*/  FADD R16, -R9, R16 ;  /* 0x0000001009107221 */ /* 0x000fe20000000100 */
[----:B------:R-:W-:Y:S01]  /*0750*/  FADD R13, R13, R20 ;  /* 0x000000140d0d7221 */ /* 0x000fe20000000000 */
[----:B------:R-:W-:Y:S01]  /*0760*/  FADD R6, -R7, R14 ;  /* 0x0000000e07067221 */ /* 0x000fe20000000100 */
[----:B------:R-:W-:-:S02]  /*0770*/  FADD R11, -R2, R11 ;  /* 0x0000000b020b7221 */ /* 0x000fc40000000100 */
[----:B------:R-:W-:Y:S01]  /*0780*/  FADD R13, -R10, R13 ;  /* 0x0000000d0a0d7221 */ /* 0x000fe20000000100 */
[C---:B------:R-:W-:Y:S01]  /*0790*/  FFMA R9, R4.reuse, R16, R9 ;  /* 0x0000001004097223 */ /* 0x040fe20000000009 */
[----:B------:R-:W-:Y:S01]  /*07a0*/  FFMA R6, R4, R6, R7 ;  /* 0x0000000604067223 */ /* 0x000fe20000000007 */
[C---:B------:R-:W-:Y:S01]  /*07b0*/  FFMA R7, R5.reuse, R11, R2 ;  /* 0x0000000b05077223 */ /* 0x040fe20000000002 */
[----:B------:R-:W-:Y:S02]  /*07c0*/  FFMA R4, R5, R13, R10 ;  /* 0x0000000d05047223 */ /* 0x000fe4000000000a */
[----:B------:R-:W-:Y:S01]  /*07d0*/  FADD R2, -R6, R9 ;  /* 0x0000000906027221 */ /* 0x000fe20000000100 */
[----:B------:R-:W0:Y:S01]  /*07e0*/  LDC.64 R10, c[0x0][0x250] ;  /* 0x00009400ff0a7b82 */ /* 0x000e220000000a00 */
[----:B------:R-:W-:Y:S02]  /*07f0*/  FADD R4, -R7, R4 ;  /* 0x0000000407047221 */ /* 0x000fe40000000100 */
[----:B--2---:R-:W-:-:S02]  /*0800*/  FFMA R5, R3, R2, R6 ;  /* 0x0000000203057223 */ /* 0x004fc40000000006 */
[----:B------:R-:W-:Y:S02]  /*0810*/  FFMA R8, R3, R4, R7 ;  /* 0x0000000403087223 */ /* 0x000fe40000000007 */
[----:B------:R-:W-:Y:S01]  /*0820*/  FADD R5, RZ, -R5 ;  /* 0x80000005ff057221 */ /* 0x000fe20000000000 */
[----:B------:R-:W1:Y:S01]  /*0830*/  LDC.64 R12, c[0x0][0x258] ;  /* 0x00009600ff0c7b82 */ /* 0x000e620000000a00 */
[----:B------:R-:W-:Y:S02]  /*0840*/  FADD R8, RZ, -R8 ;  /* 0x80000008ff087221 */ /* 0x000fe40000000000 */
[----:B------:R-:W-:Y:S02]  /*0850*/  FMUL R5, R5, 1.4426950216293334961 ;  /* 0x3fb8aa3b05057820 */ /* 0x000fe40000400000 */
[----:B------:R-:W-:-:S03]  /*0860*/  FMUL R14, R8, 1.4426950216293334961 ;  /* 0x3fb8aa3b080e7820 */ /* 0x000fc60000400000 */
[----:B------:R-:W-:Y:S02]  /*0870*/  FSETP.GEU.AND P0, PT, R5, -126, PT ;  /* 0xc2fc00000500780b */ /* 0x000fe40003f0e000 */
[----:B------:R-:W-:-:S11]  /*0880*/  FSETP.GEU.AND P1, PT, R14, -126, PT ;  /* 0xc2fc00000e00780b */ /* 0x000fd60003f2e000 */
[----:B------:R-:W-:Y:S02]  /*0890*/  @!P0 FMUL R5, R5, 0.5 ;  /* 0x3f00000005058820 */ /* 0x000fe40000400000 */
[----:B------:R-:W-:Y:S02]  /*08a0*/  @!P1 FMUL R14, R14, 0.5 ;  /* 0x3f0000000e0e9820 */ /* 0x000fe40000400000 */
[----:B------:R-:W2:Y:S08]  /*08b0*/  MUFU.EX2 R8, R5 ;  /* 0x0000000500087308 */ /* 0x000eb00000000800 */
[----:B------:R-:W3:Y:S01]  /*08c0*/  MUFU.EX2 R9, R14 ;  /* 0x0000000e00097308 */ /* 0x000ee20000000800 */
[----:B--2---:R-:W-:-:S04]  /*08d0*/  @!P0 FMUL R8, R8, R8 ;  /* 0x0000000808088220 */ /* 0x004fc80000400000 */
[----:B------:R-:W-:Y:S01]  /*08e0*/  FADD R15, R8, 1 ;  /* 0x3f800000080f7421 */ /* 0x000fe20000000000 */
[----:B---3--:R-:W-:-:S04]  /*08f0*/  @!P1 FMUL R9, R9, R9 ;  /* 0x0000000909099220 */ /* 0x008fc80000400000 */
[----:B------:R-:W-:Y:S01]  /*0900*/  FADD R16, R9, 1 ;  /* 0x3f80000009107421 */ /* 0x000fe20000000000 */
[----:B------:R-:W-:Y:S01]  /*0910*/  FSETP.GT.AND P0, PT, R15, 8.50705917302346158658e+37, PT ;  /* 0x7e8000000f00780b */ /* 0x000fe20003f04000 */
[----:B------:R-:W2:Y:S03]  /*0920*/  LDC.64 R8, c[0x0][0x260] ;  /* 0x00009800ff087b82 */ /* 0x000ea60000000a00 */
[----:B------:R-:W-:Y:S01]  /*0930*/  FSETP.GT.AND P1, PT, R16, 8.50705917302346158658e+37, PT ;  /* 0x7e8000001000780b */ /* 0x000fe20003f24000 */
[----:B------:R-:W-:-:S08]  /*0940*/  HFMA2.MMA R5, -RZ, RZ, 1.625, 0 ;  /* 0x3e800000ff057435 */ /* 0x000fd000000001ff */
[----:B------:R-:W-:-:S04]  /*0950*/  @P0 FMUL R15, R15, 0.25 ;  /* 0x3e8000000f0f0820 */ /* 0x000fc80000400000 */
[----:B------:R-:W-:Y:S02]  /*0960*/  @P1 FMUL R16, R16, 0.25 ;  /* 0x3e80000010101820 */ /* 0x000fe40000400000 */
[----:B------:R-:W3:Y:S08]  /*0970*/  MUFU.RCP R15, R15 ;  /* 0x0000000f000f7308 */ /* 0x000ef00000001000 */
[----:B------:R-:W4:Y:S01]  /*0980*/  MUFU.RCP R16, R16 ;  /* 0x0000001000107308 */ /* 0x000f220000001000 */
[----:B------:R-:W-:-:S02]  /*0990*/  FSEL R14, R5, 1, P0 ;  /* 0x3f800000050e7808 */ /* 0x000fc40000000000 */
[----:B------:R-:W-:Y:S01]  /*09a0*/  FSEL R5, R5, 1, P1 ;  /* 0x3f80000005057808 */ /* 0x000fe20000800000 */
[----:B0-----:R-:W-:-:S04]  /*09b0*/  IMAD.WIDE R10, R0, 0x4, R10 ;  /* 0x00000004000a7825 */ /* 0x001fc800078e020a */
[C---:B------:R-:W-:Y:S01]  /*09c0*/  FMUL R2, R3.reuse, R2 ;  /* 0x0000000203027220 */ /* 0x040fe20000400000 */
[----:B------:R-:W-:Y:S01]  /*09d0*/  FMUL R3, R3, R4 ;  /* 0x0000000403037220 */ /* 0x000fe20000400000 */
[----:B---3--:R-:W-:Y:S01]  /*09e0*/  FMUL R14, R15, R14 ;  /* 0x0000000e0f0e7220 */ /* 0x008fe20000400000 */
[C---:B-1----:R-:W-:Y:S01]  /*09f0*/  IMAD.WIDE R12, R0.reuse, 0x4, R12 ;  /* 0x00000004000c7825 */ /* 0x042fe200078e020c */
[----:B------:R-:W-:Y:S03]  /*0a00*/  STG.E.64 desc[UR4][R10.64], R6 ;  /* 0x000000060a007986 */ /* 0x000fe6000c101b04 */
[----:B--2---:R-:W-:-:S04]  /*0a10*/  IMAD.WIDE R8, R0, 0x4, R8 ;  /* 0x0000000400087825 */ /* 0x004fc800078e0208 */
[----:B----4-:R-:W-:Y:S01]  /*0a20*/  FMUL R15, R16, R5 ;  /* 0x00000005100f7220 */ /* 0x010fe20000400000 */
[----:B------:R-:W-:Y:S04]  /*0a30*/  STG.E.64 desc[UR4][R12.64], R2 ;  /* 0x000000020c007986 */ /* 0x000fe8000c101b04 */
[----:B------:R-:W-:Y:S01]  /*0a40*/  STG.E.64 desc[UR4][R8.64], R14 ;  /* 0x0000000e08007986 */ /* 0x000fe2000c101b04 */
[----:B------:R-:W-:Y:S05]  /*0a50*/  EXIT ;  /* 0x000000000000794d */ /* 0x000fea0003800000 */
.L_x_0:
[----:B------:R-:W-:-:S00]  /*0a60*/  BRA `(.L_x_0) ;  /* 0xfffffffc00fc7947 */ /* 0x000fc0000383ffff */
[----:B------:R-:W-:-:S00]  /*0a70*/  NOP ;  /* 0x0000000000007918 */ /* 0x000fc00000000000 */
        /* <DEDUP_REMOVED lines=8> */
.L_x_1:


//--------------------- .nv.constant0.triton_poi_fused__unsafe_index_add_convolution_mul_sigmoid_sub_142 --------------------------
	.section	.nv.constant0.triton_poi_fused__unsafe_index_add_convolution_mul_sigmoid_sub_142,"a",@progbits
	.sectionflags	@""
	.align	4
.nv.constant0.triton_poi_fused__unsafe_index_add_convolution_mul_sigmoid_sub_142:
	.zero		620
